//
// Generated by NVIDIA NVVM Compiler
//
// Compiler Build ID: CL-36424714
// Cuda compilation tools, release 13.0, V13.0.88
// Based on NVVM 20.0.0
//

.version 9.0
.target sm_100
.address_size 64

	// .globl	_Z7incHistPKiiPii

.visible .entry _Z7incHistPKiiPii(
	.param .u64 .ptr .align 1 _Z7incHistPKiiPii_param_0,
	.param .u32 _Z7incHistPKiiPii_param_1,
	.param .u64 .ptr .align 1 _Z7incHistPKiiPii_param_2,
	.param .u32 _Z7incHistPKiiPii_param_3
)
{
	.reg .pred 	%p<2>;
	.reg .b32 	%r<15>;
	.reg .b64 	%rd<9>;

	ld.param.u64 	%rd1, [_Z7incHistPKiiPii_param_0];
	ld.param.u32 	%r3, [_Z7incHistPKiiPii_param_1];
	ld.param.u64 	%rd2, [_Z7incHistPKiiPii_param_2];
	mov.u32 	%r4, %ntid.x;
	mov.u32 	%r1, %ctaid.x;
	mov.u32 	%r5, %tid.x;
	mad.lo.s32 	%r2, %r4, %r1, %r5;
	setp.ge.s32 	%p1, %r2, %r3;
	@%p1 bra 	$L__BB0_2;
	cvta.to.global.u64 	%rd3, %rd1;
	cvta.to.global.u64 	%rd4, %rd2;
	mul.wide.s32 	%rd5, %r2, 4;
	add.s64 	%rd6, %rd3, %rd5;
	ld.global.u32 	%r6, [%rd6];
	shr.s32 	%r7, %r6, 31;
	shr.u32 	%r8, %r7, 29;
	add.s32 	%r9, %r6, %r8;
	and.b32  	%r10, %r9, -8;
	sub.s32 	%r11, %r6, %r10;
	shl.b32 	%r12, %r1, 3;
	add.s32 	%r13, %r12, %r11;
	mul.wide.u32 	%rd7, %r13, 4;
	add.s64 	%rd8, %rd4, %rd7;
	atom.global.add.u32 	%r14, [%rd8], 1;
$L__BB0_2:
	ret;

}
	// .globl	_Z18reduccion_paralelaPiiS_
.visible .entry _Z18reduccion_paralelaPiiS_(
	.param .u64 .ptr .align 1 _Z18reduccion_paralelaPiiS__param_0,
	.param .u32 _Z18reduccion_paralelaPiiS__param_1,
	.param .u64 .ptr .align 1 _Z18reduccion_paralelaPiiS__param_2
)
{
	.reg .pred 	%p<7>;
	.reg .b32 	%r<17>;
	.reg .b64 	%rd<12>;

	ld.param.u64 	%rd4, [_Z18reduccion_paralelaPiiS__param_0];
	ld.param.u32 	%r5, [_Z18reduccion_paralelaPiiS__param_1];
	ld.param.u64 	%rd3, [_Z18reduccion_paralelaPiiS__param_2];
	cvta.to.global.u64 	%rd1, %rd4;
	mov.u32 	%r6, %ntid.x;
	mov.u32 	%r7, %ctaid.x;
	mov.u32 	%r8, %tid.x;
	mad.lo.s32 	%r1, %r6, %r7, %r8;
	setp.ge.s32 	%p1, %r1, %r5;
	shr.u32 	%r9, %r5, 31;
	add.s32 	%r10, %r5, %r9;
	shr.s32 	%r16, %r10, 1;
	setp.lt.u32 	%p2, %r16, 8;
	or.pred  	%p3, %p1, %p2;
	@%p3 bra 	$L__BB1_5;
	mul.wide.s32 	%rd5, %r1, 4;
	add.s64 	%rd2, %rd1, %rd5;
$L__BB1_2:
	setp.ge.u32 	%p4, %r1, %r16;
	@%p4 bra 	$L__BB1_4;
	ld.global.u32 	%r11, [%rd2];
	add.s32 	%r12, %r16, %r1;
	mul.wide.u32 	%rd6, %r12, 4;
	add.s64 	%rd7, %rd1, %rd6;
	ld.global.u32 	%r13, [%rd7];
	add.s32 	%r14, %r13, %r11;
	st.global.u32 	[%rd2], %r14;
$L__BB1_4:
	bar.sync 	0;
	shr.u32 	%r4, %r16, 1;
	setp.gt.u32 	%p5, %r16, 15;
	mov.u32 	%r16, %r4;
	@%p5 bra 	$L__BB1_2;
$L__BB1_5:
	setp.gt.u32 	%p6, %r1, 7;
	@%p6 bra 	$L__BB1_7;
	mul.wide.u32 	%rd8, %r1, 4;
	add.s64 	%rd9, %rd1, %rd8;
	ld.global.u32 	%r15, [%rd9];
	cvta.to.global.u64 	%rd10, %rd3;
	add.s64 	%rd11, %rd10, %rd8;
	st.global.u32 	[%rd11], %r15;
$L__BB1_7:
	ret;

}


// ===== COMPILED SASS (sm_100) =====

	.target	sm_100

	.elftype	@"ET_EXEC"


//--------------------- .note.nv.tkinfo           --------------------------
	.section	.note.nv.tkinfo,"",@"SHT_NOTE"
	.sectionflags	@"SHF_NOTE_NV_TKINFO"
	.tkinfo
        /*0018*/ 	.word	0x00000002
        /*0030*/ 	.string	""
        /*0030*/ 	.string	"ptxas"
        /*0030*/ 	.string	"Cuda compilation tools, release 13.0, V13.0.88"
        /*0030*/ 	.string	"Build cuda_13.0.r13.0/compiler.36424714_0"
        /*0030*/ 	.string	"-arch sm_100 -m 64 "



//--------------------- .note.nv.cuinfo           --------------------------
	.section	.note.nv.cuinfo,"",@"SHT_NOTE"
	.sectionflags	@"SHF_NOTE_NV_CUINFO"
        /*0018*/ 	.short	0x0002
        /*001a*/ 	.short	0x0064
        /*001c*/ 	.short	0x0082
	.zero		2


//--------------------- .nv.info                  --------------------------
	.section	.nv.info,"",@"SHT_CUDA_INFO"
	.align	4


	//----- nvinfo : EIATTR_REGCOUNT
	.align		4
        /*0000*/ 	.byte	0x04, 0x2f
        /*0002*/ 	.short	(.L_1 - .L_0)
	.align		4
.L_0:
        /*0004*/ 	.word	index@(_Z7incHistPKiiPii)
        /*0008*/ 	.word	0x0000000c


	//----- nvinfo : EIATTR_FRAME_SIZE
	.align		4
.L_1:
        /*000c*/ 	.byte	0x04, 0x11
        /*000e*/ 	.short	(.L_3 - .L_2)
	.align		4
.L_2:
        /*0010*/ 	.word	index@(_Z7incHistPKiiPii)
        /*0014*/ 	.word	0x00000000


	//----- nvinfo : EIATTR_REGCOUNT
	.align		4
.L_3:
        /*0018*/ 	.byte	0x04, 0x2f
        /*001a*/ 	.short	(.L_5 - .L_4)
	.align		4
.L_4:
        /*001c*/ 	.word	index@(_Z18reduccion_paralelaPiiS_)
        /*0020*/ 	.word	0x0000000e


	//----- nvinfo : EIATTR_FRAME_SIZE
	.align		4
.L_5:
        /*0024*/ 	.byte	0x04, 0x11
        /*0026*/ 	.short	(.L_7 - .L_6)
	.align		4
.L_6:
        /*0028*/ 	.word	index@(_Z18reduccion_paralelaPiiS_)
        /*002c*/ 	.word	0x00000000


	//----- nvinfo : EIATTR_MIN_STACK_SIZE
	.align		4
.L_7:
        /*0030*/ 	.byte	0x04, 0x12
        /*0032*/ 	.short	(.L_9 - .L_8)
	.align		4
.L_8:
        /*0034*/ 	.word	index@(_Z18reduccion_paralelaPiiS_)
        /*0038*/ 	.word	0x00000000


	//----- nvinfo : EIATTR_MIN_STACK_SIZE
	.align		4
.L_9:
        /*003c*/ 	.byte	0x04, 0x12
        /*003e*/ 	.short	(.L_11 - .L_10)
	.align		4
.L_10:
        /*0040*/ 	.word	index@(_Z7incHistPKiiPii)
        /*0044*/ 	.word	0x00000000
.L_11:


//--------------------- .nv.compat                --------------------------
	.section	.nv.compat,"",@"SHT_CUDA_COMPAT_INFO"
	.align	4
        /*0000*/ 	.byte	0x02, 0x09, 0x00, 0x00, 0x02, 0x02, 0x01, 0x00, 0x02, 0x05, 0x05, 0x00, 0x03, 0x07, 0x01, 0x01
        /*0010*/ 	.byte	0x02, 0x03, 0x00, 0x00, 0x02, 0x06, 0x01, 0x00, 0x04, 0x0b, 0x08, 0x00, 0x09, 0x00, 0x00, 0x00
        /*0020*/ 	.byte	0x00, 0x00, 0x00, 0x00


//--------------------- .nv.info._Z18reduccion_paralelaPiiS_ --------------------------
	.section	.nv.info._Z18reduccion_paralelaPiiS_,"",@"SHT_CUDA_INFO"
	.sectionflags	@""
	.align	4


	//----- nvinfo : EIATTR_CUDA_API_VERSION
	.align		4
        /*0000*/ 	.byte	0x04, 0x37
        /*0002*/ 	.short	(.L_13 - .L_12)
.L_12:
        /*0004*/ 	.word	0x00000082


	//----- nvinfo : EIATTR_KPARAM_INFO
	.align		4
.L_13:
        /*0008*/ 	.byte	0x04, 0x17
        /*000a*/ 	.short	(.L_15 - .L_14)
.L_14:
        /*000c*/ 	.word	0x00000000
        /*0010*/ 	.short	0x0002
        /*0012*/ 	.short	0x0010
        /*0014*/ 	.byte	0x00, 0xf5, 0x21, 0x00


	//----- nvinfo : EIATTR_KPARAM_INFO
	.align		4
.L_15:
        /*0018*/ 	.byte	0x04, 0x17
        /*001a*/ 	.short	(.L_17 - .L_16)
.L_16:
        /*001c*/ 	.word	0x00000000
        /*0020*/ 	.short	0x0001
        /*0022*/ 	.short	0x0008
        /*0024*/ 	.byte	0x00, 0xf0, 0x11, 0x00


	//----- nvinfo : EIATTR_KPARAM_INFO
	.align		4
.L_17:
        /*0028*/ 	.byte	0x04, 0x17
        /*002a*/ 	.short	(.L_19 - .L_18)
.L_18:
        /*002c*/ 	.word	0x00000000
        /*0030*/ 	.short	0x0000
        /*0032*/ 	.short	0x0000
        /*0034*/ 	.byte	0x00, 0xf5, 0x21, 0x00


	//----- nvinfo : EIATTR_SPARSE_MMA_MASK
	.align		4
.L_19:
        /*0038*/ 	.byte	0x03, 0x50
        /*003a*/ 	.short	0x0000


	//----- nvinfo : EIATTR_MAXREG_COUNT
	.align		4
        /*003c*/ 	.byte	0x03, 0x1b
        /*003e*/ 	.short	0x00ff


	//----- nvinfo : EIATTR_NUM_BARRIERS
	.align		4
        /*0040*/ 	.byte	0x02, 0x4c
        /*0042*/ 	.byte	0x01
	.zero		1


	//----- nvinfo : EIATTR_MERCURY_ISA_VERSION
	.align		4
        /*0044*/ 	.byte	0x03, 0x5f
        /*0046*/ 	.short	0x0101


	//----- nvinfo : EIATTR_VRC_CTA_INIT_COUNT
	.align		4
        /*0048*/ 	.byte	0x02, 0x4a
	.zero		1
	.zero		1


	//----- nvinfo : EIATTR_EXIT_INSTR_OFFSETS
	.align		4
        /*004c*/ 	.byte	0x04, 0x1c
        /*004e*/ 	.short	(.L_21 - .L_20)


	//   ....[0]....
.L_20:
        /*0050*/ 	.word	0x000001d0


	//   ....[1]....
        /*0054*/ 	.word	0x00000240


	//----- nvinfo : EIATTR_CRS_STACK_SIZE
	.align		4
.L_21:
        /*0058*/ 	.byte	0x04, 0x1e
        /*005a*/ 	.short	(.L_23 - .L_22)
.L_22:
        /*005c*/ 	.word	0x00000000


	//----- nvinfo : EIATTR_CBANK_PARAM_SIZE
	.align		4
.L_23:
        /*0060*/ 	.byte	0x03, 0x19
        /*0062*/ 	.short	0x0018


	//----- nvinfo : EIATTR_PARAM_CBANK
	.align		4
        /*0064*/ 	.byte	0x04, 0x0a
        /*0066*/ 	.short	(.L_25 - .L_24)
	.align		4
.L_24:
        /*0068*/ 	.word	index@(.nv.constant0._Z18reduccion_paralelaPiiS_)
        /*006c*/ 	.short	0x0380
        /*006e*/ 	.short	0x0018


	//----- nvinfo : EIATTR_SW_WAR
	.align		4
.L_25:
        /*0070*/ 	.byte	0x04, 0x36
        /*0072*/ 	.short	(.L_27 - .L_26)
.L_26:
        /*0074*/ 	.word	0x00000008
.L_27:


//--------------------- .nv.info._Z7incHistPKiiPii --------------------------
	.section	.nv.info._Z7incHistPKiiPii,"",@"SHT_CUDA_INFO"
	.sectionflags	@""
	.align	4


	//----- nvinfo : EIATTR_CUDA_API_VERSION
	.align		4
        /*0000*/ 	.byte	0x04, 0x37
        /*0002*/ 	.short	(.L_29 - .L_28)
.L_28:
        /*0004*/ 	.word	0x00000082


	//----- nvinfo : EIATTR_KPARAM_INFO
	.align		4
.L_29:
        /*0008*/ 	.byte	0x04, 0x17
        /*000a*/ 	.short	(.L_31 - .L_30)
.L_30:
        /*000c*/ 	.word	0x00000000
        /*0010*/ 	.short	0x0003
        /*0012*/ 	.short	0x0018
        /*0014*/ 	.byte	0x00, 0xf0, 0x11, 0x00


	//----- nvinfo : EIATTR_KPARAM_INFO
	.align		4
.L_31:
        /*0018*/ 	.byte	0x04, 0x17
        /*001a*/ 	.short	(.L_33 - .L_32)
.L_32:
        /*001c*/ 	.word	0x00000000
        /*0020*/ 	.short	0x0002
        /*0022*/ 	.short	0x0010
        /*0024*/ 	.byte	0x00, 0xf5, 0x21, 0x00


	//----- nvinfo : EIATTR_KPARAM_INFO
	.align		4
.L_33:
        /*0028*/ 	.byte	0x04, 0x17
        /*002a*/ 	.short	(.L_35 - .L_34)
.L_34:
        /*002c*/ 	.word	0x00000000
        /*0030*/ 	.short	0x0001
        /*0032*/ 	.short	0x0008
        /*0034*/ 	.byte	0x00, 0xf0, 0x11, 0x00


	//----- nvinfo : EIATTR_KPARAM_INFO
	.align		4
.L_35:
        /*0038*/ 	.byte	0x04, 0x17
        /*003a*/ 	.short	(.L_37 - .L_36)
.L_36:
        /*003c*/ 	.word	0x00000000
        /*0040*/ 	.short	0x0000
        /*0042*/ 	.short	0x0000
        /*0044*/ 	.byte	0x00, 0xf5, 0x21, 0x00


	//----- nvinfo : EIATTR_SPARSE_MMA_MASK
	.align		4
.L_37:
        /*0048*/ 	.byte	0x03, 0x50
        /*004a*/ 	.short	0x0000


	//----- nvinfo : EIATTR_MAXREG_COUNT
	.align		4
        /*004c*/ 	.byte	0x03, 0x1b
        /*004e*/ 	.short	0x00ff


	//----- nvinfo : EIATTR_MERCURY_ISA_VERSION
	.align		4
        /*0050*/ 	.byte	0x03, 0x5f
        /*0052*/ 	.short	0x0101


	//----- nvinfo : EIATTR_VRC_CTA_INIT_COUNT
	.align		4
        /*0054*/ 	.byte	0x02, 0x4a
	.zero		1
	.zero		1


	//----- nvinfo : EIATTR_EXIT_INSTR_OFFSETS
	.align		4
        /*0058*/ 	.byte	0x04, 0x1c
        /*005a*/ 	.short	(.L_39 - .L_38)


	//   ....[0]....
.L_38:
        /*005c*/ 	.word	0x00000070


	//   ....[1]....
        /*0060*/ 	.word	0x00000150


	//----- nvinfo : EIATTR_CBANK_PARAM_SIZE
	.align		4
.L_39:
        /*0064*/ 	.byte	0x03, 0x19
        /*0066*/ 	.short	0x001c


	//----- nvinfo : EIATTR_PARAM_CBANK
	.align		4
        /*0068*/ 	.byte	0x04, 0x0a
        /*006a*/ 	.short	(.L_41 - .L_40)
	.align		4
.L_40:
        /*006c*/ 	.word	index@(.nv.constant0._Z7incHistPKiiPii)
        /*0070*/ 	.short	0x0380
        /*0072*/ 	.short	0x001c


	//----- nvinfo : EIATTR_SW_WAR
	.align		4
.L_41:
        /*0074*/ 	.byte	0x04, 0x36
        /*0076*/ 	.short	(.L_43 - .L_42)
.L_42:
        /*0078*/ 	.word	0x00000008
.L_43:


//--------------------- .nv.callgraph             --------------------------
	.section	.nv.callgraph,"",@"SHT_CUDA_CALLGRAPH"
	.align	4
	.sectionentsize	8
	.align		4
        /*0000*/ 	.word	0x00000000
	.align		4
        /*0004*/ 	.word	0xffffffff
	.align		4
        /*0008*/ 	.word	0x00000000
	.align		4
        /*000c*/ 	.word	0xfffffffe
	.align		4
        /*0010*/ 	.word	0x00000000
	.align		4
        /*0014*/ 	.word	0xfffffffd
	.align		4
        /*0018*/ 	.word	0x00000000
	.align		4
        /*001c*/ 	.word	0xfffffffc


//--------------------- .text._Z18reduccion_paralelaPiiS_ --------------------------
	.section	.text._Z18reduccion_paralelaPiiS_,"ax",@progbits
	.align	128
        .global         _Z18reduccion_paralelaPiiS_
        .type           _Z18reduccion_paralelaPiiS_,@function
        .size           _Z18reduccion_paralelaPiiS_,(.L_x_5 - _Z18reduccion_paralelaPiiS_)
        .other          _Z18reduccion_paralelaPiiS_,@"STO_CUDA_ENTRY STV_DEFAULT"
_Z18reduccion_paralelaPiiS_:
.text._Z18reduccion_paralelaPiiS_:
[----:B------:R-:W-:Y:S01]  /*0000*/  LDC R1, c[0x0][0x37c] ;  /* 0x0000df00ff017b82 */ /* 0x000fe20000000800 */
[----:B------:R-:W0:Y:S07]  /*0010*/  S2R R9, SR_CTAID.X ;  /* 0x0000000000097919 */ /* 0x000e2e0000002500 */
[----:B------:R-:W1:Y:S01]  /*0020*/  LDC R4, c[0x0][0x388] ;  /* 0x0000e200ff047b82 */ /* 0x000e620000000800 */
[----:B------:R-:W0:Y:S01]  /*0030*/  LDCU UR6, c[0x0][0x360] ;  /* 0x00006c00ff0677ac */ /* 0x000e220008000800 */
[----:B------:R-:W0:Y:S01]  /*0040*/  S2R R2, SR_TID.X ;  /* 0x0000000000027919 */ /* 0x000e220000002100 */
[----:B------:R-:W2:Y:S01]  /*0050*/  LDCU.64 UR4, c[0x0][0x358] ;  /* 0x00006b00ff0477ac */ /* 0x000ea20008000a00 */
[----:B-1----:R-:W-:-:S04]  /*0060*/  LEA.HI R0, R4, R4, RZ, 0x1 ;  /* 0x0000000404007211 */ /* 0x002fc800078f08ff */
[----:B------:R-:W-:-:S04]  /*0070*/  SHF.R.S32.HI R0, RZ, 0x1, R0 ;  /* 0x00000001ff007819 */ /* 0x000fc80000011400 */
[----:B------:R-:W-:Y:S01]  /*0080*/  ISETP.GE.U32.AND P0, PT, R0, 0x8, PT ;  /* 0x000000080000780c */ /* 0x000fe20003f06070 */
[----:B0-----:R-:W-:-:S05]  /*0090*/  IMAD R9, R9, UR6, R2 ;  /* 0x0000000609097c24 */ /* 0x001fca000f8e0202 */
[----:B------:R-:W-:-:S13]  /*00a0*/  ISETP.GE.OR P0, PT, R9, R4, !P0 ;  /* 0x000000040900720c */ /* 0x000fda0004706670 */
[----:B--2---:R-:W-:Y:S05]  /*00b0*/  @P0 BRA `(.L_x_0) ;  /* 0x0000000000400947 */ /* 0x004fea0003800000 */
[----:B------:R-:W0:Y:S08]  /*00c0*/  LDC.64 R2, c[0x0][0x380] ;  /* 0x0000e000ff027b82 */ /* 0x000e300000000a00 */
[----:B------:R-:W1:Y:S01]  /*00d0*/  LDC.64 R6, c[0x0][0x380] ;  /* 0x0000e000ff067b82 */ /* 0x000e620000000a00 */
[----:B0-----:R-:W-:-:S07]  /*00e0*/  IMAD.WIDE R2, R9, 0x4, R2 ;  /* 0x0000000409027825 */ /* 0x001fce00078e0202 */
.L_x_2:
[----:B------:R-:W-:-:S13]  /*00f0*/  ISETP.GE.U32.AND P0, PT, R9, R0, PT ;  /* 0x000000000900720c */ /* 0x000fda0003f06070 */
[----:B0-----:R-:W-:Y:S05]  /*0100*/  @P0 BRA `(.L_x_1) ;  /* 0x0000000000180947 */ /* 0x001fea0003800000 */
[----:B------:R-:W-:Y:S01]  /*0110*/  IMAD.IADD R5, R9, 0x1, R0 ;  /* 0x0000000109057824 */ /* 0x000fe200078e0200 */
[----:B------:R-:W2:Y:S03]  /*0120*/  LDG.E R8, desc[UR4][R2.64] ;  /* 0x0000000402087981 */ /* 0x000ea6000c1e1900 */
[----:B-1----:R-:W-:-:S06]  /*0130*/  IMAD.WIDE.U32 R4, R5, 0x4, R6 ;  /* 0x0000000405047825 */ /* 0x002fcc00078e0006 */
[----:B------:R-:W2:Y:S02]  /*0140*/  LDG.E R5, desc[UR4][R4.64] ;  /* 0x0000000404057981 */ /* 0x000ea4000c1e1900 */
[----:B--2---:R-:W-:-:S05]  /*0150*/  IMAD.IADD R11, R8, 0x1, R5 ;  /* 0x00000001080b7824 */ /* 0x004fca00078e0205 */
[----:B------:R0:W-:Y:S02]  /*0160*/  STG.E desc[UR4][R2.64], R11 ;  /* 0x0000000b02007986 */ /* 0x0001e4000c101904 */
.L_x_1:
[----:B------:R-:W-:Y:S01]  /*0170*/  ISETP.GT.U32.AND P0, PT, R0, 0xf, PT ;  /* 0x0000000f0000780c */ /* 0x000fe20003f04070 */
[----:B------:R-:W-:Y:S05]  /*0180*/  WARPSYNC.ALL ;  /* 0x0000000000007948 */ /* 0x000fea0003800000 */
[----:B------:R-:W-:Y:S01]  /*0190*/  BAR.SYNC.DEFER_BLOCKING 0x0 ;  /* 0x0000000000007b1d */ /* 0x000fe20000010000 */
[----:B------:R-:W-:-:S06]  /*01a0*/  SHF.R.U32.HI R0, RZ, 0x1, R0 ;  /* 0x00000001ff007819 */ /* 0x000fcc0000011600 */
[----:B------:R-:W-:Y:S05]  /*01b0*/  @P0 BRA `(.L_x_2) ;  /* 0xfffffffc00cc0947 */ /* 0x000fea000383ffff */
.L_x_0:
[----:B------:R-:W-:-:S13]  /*01c0*/  ISETP.GT.U32.AND P0, PT, R9, 0x7, PT ;  /* 0x000000070900780c */ /* 0x000fda0003f04070 */
[----:B------:R-:W-:Y:S05]  /*01d0*/  @P0 EXIT ;  /* 0x000000000000094d */ /* 0x000fea0003800000 */
[----:B0-----:R-:W0:Y:S08]  /*01e0*/  LDC.64 R2, c[0x0][0x380] ;  /* 0x0000e000ff027b82 */ /* 0x001e300000000a00 */
[----:B------:R-:W2:Y:S01]  /*01f0*/  LDC.64 R4, c[0x0][0x390] ;  /* 0x0000e400ff047b82 */ /* 0x000ea20000000a00 */
[----:B0-----:R-:W-:-:S06]  /*0200*/  IMAD.WIDE.U32 R2, R9, 0x4, R2 ;  /* 0x0000000409027825 */ /* 0x001fcc00078e0002 */
[----:B------:R-:W3:Y:S01]  /*0210*/  LDG.E R3, desc[UR4][R2.64] ;  /* 0x0000000402037981 */ /* 0x000ee2000c1e1900 */
[----:B--2---:R-:W-:-:S05]  /*0220*/  IMAD.WIDE.U32 R4, R9, 0x4, R4 ;  /* 0x0000000409047825 */ /* 0x004fca00078e0004 */
[----:B---3--:R-:W-:Y:S01]  /*0230*/  STG.E desc[UR4][R4.64], R3 ;  /* 0x0000000304007986 */ /* 0x008fe2000c101904 */
[----:B------:R-:W-:Y:S05]  /*0240*/  EXIT ;  /* 0x000000000000794d */ /* 0x000fea0003800000 */
.L_x_3:
[----:B------:R-:W-:-:S00]  /*0250*/  BRA `(.L_x_3) ;  /* 0xfffffffc00fc7947 */ /* 0x000fc0000383ffff */
[----:B------:R-:W-:-:S00]  /*0260*/  NOP ;  /* 0x0000000000007918 */ /* 0x000fc00000000000 */
        /* <DEDUP_REMOVED lines=9> */
.L_x_5:


//--------------------- .text._Z7incHistPKiiPii   --------------------------
	.section	.text._Z7incHistPKiiPii,"ax",@progbits
	.align	128
        .global         _Z7incHistPKiiPii
        .type           _Z7incHistPKiiPii,@function
        .size           _Z7incHistPKiiPii,(.L_x_6 - _Z7incHistPKiiPii)
        .other          _Z7incHistPKiiPii,@"STO_CUDA_ENTRY STV_DEFAULT"
_Z7incHistPKiiPii:
.text._Z7incHistPKiiPii:
[----:B------:R-:W-:Y:S01]  /*0000*/  LDC R1, c[0x0][0x37c] ;  /* 0x0000df00ff017b82 */ /* 0x000fe20000000800 */
[----:B------:R-:W0:Y:S01]  /*0010*/  S2R R0, SR_CTAID.X ;  /* 0x0000000000007919 */ /* 0x000e220000002500 */
[----:B------:R-:W0:Y:S01]  /*0020*/  LDCU UR4, c[0x0][0x360] ;  /* 0x00006c00ff0477ac */ /* 0x000e220008000800 */
[----:B------:R-:W0:Y:S01]  /*0030*/  S2R R5, SR_TID.X ;  /* 0x0000000000057919 */ /* 0x000e220000002100 */
[----:B------:R-:W1:Y:S01]  /*0040*/  LDCU UR5, c[0x0][0x388] ;  /* 0x00007100ff0577ac */ /* 0x000e620008000800 */
[----:B0-----:R-:W-:-:S05]  /*0050*/  IMAD R5, R0, UR4, R5 ;  /* 0x0000000400057c24 */ /* 0x001fca000f8e0205 */
[----:B-1----:R-:W-:-:S13]  /*0060*/  ISETP.GE.AND P0, PT, R5, UR5, PT ;  /* 0x0000000505007c0c */ /* 0x002fda000bf06270 */
[----:B------:R-:W-:Y:S05]  /*0070*/  @P0 EXIT ;  /* 0x000000000000094d */ /* 0x000fea0003800000 */
[----:B------:R-:W0:Y:S01]  /*0080*/  LDC.64 R2, c[0x0][0x380] ;  /* 0x0000e000ff027b82 */ /* 0x000e220000000a00 */
[----:B------:R-:W1:Y:S01]  /*0090*/  LDCU.64 UR4, c[0x0][0x358] ;  /* 0x00006b00ff0477ac */ /* 0x000e620008000a00 */
[----:B0-----:R-:W-:-:S06]  /*00a0*/  IMAD.WIDE R2, R5, 0x4, R2 ;  /* 0x0000000405027825 */ /* 0x001fcc00078e0202 */
[----:B------:R-:W0:Y:S01]  /*00b0*/  LDC.64 R4, c[0x0][0x390] ;  /* 0x0000e400ff047b82 */ /* 0x000e220000000a00 */
[----:B-1----:R-:W2:Y:S01]  /*00c0*/  LDG.E R2, desc[UR4][R2.64] ;  /* 0x0000000402027981 */ /* 0x002ea2000c1e1900 */
[----:B------:R-:W-:Y:S01]  /*00d0*/  IMAD.MOV.U32 R9, RZ, RZ, 0x1 ;  /* 0x00000001ff097424 */ /* 0x000fe200078e00ff */
[----:B--2---:R-:W-:-:S04]  /*00e0*/  SHF.R.S32.HI R7, RZ, 0x1f, R2 ;  /* 0x0000001fff077819 */ /* 0x004fc80000011402 */
[----:B------:R-:W-:-:S04]  /*00f0*/  LEA.HI R7, R7, R2, RZ, 0x3 ;  /* 0x0000000207077211 */ /* 0x000fc800078f18ff */
[----:B------:R-:W-:-:S05]  /*0100*/  LOP3.LUT R7, R7, 0xfffffff8, RZ, 0xc0, !PT ;  /* 0xfffffff807077812 */ /* 0x000fca00078ec0ff */
[----:B------:R-:W-:-:S05]  /*0110*/  IMAD.IADD R7, R2, 0x1, -R7 ;  /* 0x0000000102077824 */ /* 0x000fca00078e0a07 */
[----:B------:R-:W-:-:S05]  /*0120*/  LEA R7, R0, R7, 0x3 ;  /* 0x0000000700077211 */ /* 0x000fca00078e18ff */
[----:B0-----:R-:W-:-:S05]  /*0130*/  IMAD.WIDE.U32 R4, R7, 0x4, R4 ;  /* 0x0000000407047825 */ /* 0x001fca00078e0004 */
[----:B------:R-:W-:Y:S01]  /*0140*/  REDG.E.ADD.STRONG.GPU desc[UR4][R4.64], R9 ;  /* 0x000000090400798e */ /* 0x000fe2000c12e104 */
[----:B------:R-:W-:Y:S05]  /*0150*/  EXIT ;  /* 0x000000000000794d */ /* 0x000fea0003800000 */
.L_x_4:
        /* <DEDUP_REMOVED lines=10> */
.L_x_6:


//--------------------- .nv.shared.reserved.0     --------------------------
	.section	.nv.shared.reserved.0,"aw",@nobits
	.weak		__nv_reservedSMEM_offset_0_alias
	.size		__nv_reservedSMEM_offset_0_alias, 0, 64
	.other		__nv_reservedSMEM_offset_0_alias,@"STO_CUDA_RESERVED_SHARED STV_DEFAULT"
__nv_reservedSMEM_offset_0_alias:
	.zero		0
	.zero		64


//--------------------- .nv.constant0._Z18reduccion_paralelaPiiS_ --------------------------
	.section	.nv.constant0._Z18reduccion_paralelaPiiS_,"a",@progbits
	.sectionflags	@""
	.align	4
.nv.constant0._Z18reduccion_paralelaPiiS_:
	.zero		920


//--------------------- .nv.constant0._Z7incHistPKiiPii --------------------------
	.section	.nv.constant0._Z7incHistPKiiPii,"a",@progbits
	.sectionflags	@""
	.align	4
.nv.constant0._Z7incHistPKiiPii:
	.zero		924


//--------------------- SYMBOLS --------------------------

	.type		.nv.reservedSmem.offset0,@object
	.size		.nv.reservedSmem.offset0,0x4
